	.headerflags	@"EF_CUDA_TEXMODE_UNIFIED EF_CUDA_64BIT_ADDRESS EF_CUDA_ACCELERATORS EF_CUDA_SM90 EF_CUDA_VIRTUAL_SM(EF_CUDA_SM90)"
	.elftype	@"ET_EXEC"


//--------------------- .nv.info                  --------------------------
	.section	.nv.info,"",@"SHT_CUDA_INFO"
	.align	4


	//----- nvinfo : EIATTR_REGCOUNT
	.align		4
        /*0000*/ 	.byte	0x04, 0x2f
        /*0002*/ 	.short	(.L_3 - .L_2)
	.align		4
.L_2:
        /*0004*/ 	.word	index@(triton_poi_fused_add_clamp_exp_mul_sqrt_sub_28)
        /*0008*/ 	.word	0x00000020


	//----- nvinfo : EIATTR_MIN_STACK_SIZE
	.align		4
.L_3:
        /*000c*/ 	.byte	0x04, 0x12
        /*000e*/ 	.short	(.L_5 - .L_4)
	.align		4
.L_4:
        /*0010*/ 	.word	index@(triton_poi_fused_add_clamp_exp_mul_sqrt_sub_28)
        /*0014*/ 	.word	0x00000000


	//----- nvinfo : EIATTR_FRAME_SIZE
	.align		4
.L_5:
        /*0018*/ 	.byte	0x04, 0x11
        /*001a*/ 	.short	(.L_7 - .L_6)
	.align		4
.L_6:
        /*001c*/ 	.word	index@(triton_poi_fused_add_clamp_exp_mul_sqrt_sub_28)
        /*0020*/ 	.word	0x00000000


	//----- nvinfo : EIATTR_MIN_STACK_SIZE
	.align		4
.L_7:
        /*0024*/ 	.byte	0x04, 0x12
        /*0026*/ 	.short	(.L_9 - .L_8)
	.align		4
.L_8:
        /*0028*/ 	.word	index@(triton_poi_fused_add_clamp_exp_mul_sqrt_sub_28)
        /*002c*/ 	.word	0x00000000
.L_9:


//--------------------- .nv.info.triton_poi_fused_add_clamp_exp_mul_sqrt_sub_28 --------------------------
	.section	.nv.info.triton_poi_fused_add_clamp_exp_mul_sqrt_sub_28,"",@"SHT_CUDA_INFO"
	.sectionflags	@""
	.align	4


	//----- nvinfo : EIATTR_CUDA_API_VERSION
	.align		4
        /*0000*/ 	.byte	0x04, 0x37
        /*0002*/ 	.short	(.L_11 - .L_10)
.L_10:
        /*0004*/ 	.word	0x0000007c


	//----- nvinfo : EIATTR_KPARAM_INFO
	.align		4
.L_11:
        /*0008*/ 	.byte	0x04, 0x17
        /*000a*/ 	.short	(.L_13 - .L_12)
.L_12:
        /*000c*/ 	.word	0x00000000
        /*0010*/ 	.short	0x0003
        /*0012*/ 	.short	0x0018
        /*0014*/ 	.byte	0x00, 0xf0, 0x11, 0x00


	//----- nvinfo : EIATTR_KPARAM_INFO
	.align		4
.L_13:
        /*0018*/ 	.byte	0x04, 0x17
        /*001a*/ 	.short	(.L_15 - .L_14)
.L_14:
        /*001c*/ 	.word	0x00000000
        /*0020*/ 	.short	0x0002
        /*0022*/ 	.short	0x0010
        /*0024*/ 	.byte	0x00, 0xf4, 0x21, 0x00


	//----- nvinfo : EIATTR_KPARAM_INFO
	.align		4
.L_15:
        /*0028*/ 	.byte	0x04, 0x17
        /*002a*/ 	.short	(.L_17 - .L_16)
.L_16:
        /*002c*/ 	.word	0x00000000
        /*0030*/ 	.short	0x0001
        /*0032*/ 	.short	0x0008
        /*0034*/ 	.byte	0x00, 0xf4, 0x21, 0x00


	//----- nvinfo : EIATTR_KPARAM_INFO
	.align		4
.L_17:
        /*0038*/ 	.byte	0x04, 0x17
        /*003a*/ 	.short	(.L_19 - .L_18)
.L_18:
        /*003c*/ 	.word	0x00000000
        /*0040*/ 	.short	0x0000
        /*0042*/ 	.short	0x0000
        /*0044*/ 	.byte	0x00, 0xf4, 0x21, 0x00


	//----- nvinfo : EIATTR_SPARSE_MMA_MASK
	.align		4
.L_19:
        /*0048*/ 	.byte	0x03, 0x50
        /*004a*/ 	.short	0x0000


	//----- nvinfo : EIATTR_MAXREG_COUNT
	.align		4
        /*004c*/ 	.byte	0x03, 0x1b
        /*004e*/ 	.short	0x00ff


	//----- nvinfo : EIATTR_EXIT_INSTR_OFFSETS
	.align		4
        /*0050*/ 	.byte	0x04, 0x1c
        /*0052*/ 	.short	(.L_21 - .L_20)


	//   ....[0]....
.L_20:
        /*0054*/ 	.word	0x00000460


	//----- nvinfo : EIATTR_REQNTID
	.align		4
.L_21:
        /*0058*/ 	.byte	0x04, 0x10
        /*005a*/ 	.short	(.L_23 - .L_22)
.L_22:
        /*005c*/ 	.word	0x00000080
        /*0060*/ 	.word	0x00000001
        /*0064*/ 	.word	0x00000001


	//----- nvinfo : EIATTR_CBANK_PARAM_SIZE
	.align		4
.L_23:
        /*0068*/ 	.byte	0x03, 0x19
        /*006a*/ 	.short	0x001c


	//----- nvinfo : EIATTR_PARAM_CBANK
	.align		4
        /*006c*/ 	.byte	0x04, 0x0a
        /*006e*/ 	.short	(.L_25 - .L_24)
	.align		4
.L_24:
        /*0070*/ 	.word	index@(.nv.constant0.triton_poi_fused_add_clamp_exp_mul_sqrt_sub_28)
        /*0074*/ 	.short	0x0210
        /*0076*/ 	.short	0x001c


	//----- nvinfo : EIATTR_SW_WAR
	.align		4
.L_25:
        /*0078*/ 	.byte	0x04, 0x36
        /*007a*/ 	.short	(.L_27 - .L_26)
.L_26:
        /*007c*/ 	.word	0x00000008
.L_27:


//--------------------- .nv.callgraph             --------------------------
	.section	.nv.callgraph,"",@"SHT_CUDA_CALLGRAPH"
	.align	4
	.sectionentsize	8
	.align		4
        /*0000*/ 	.word	0x00000000
	.align		4
        /*0004*/ 	.word	0xffffffff
	.align		4
        /*0008*/ 	.word	0x00000000
	.align		4
        /*000c*/ 	.word	0xfffffffe
	.align		4
        /*0010*/ 	.word	0x00000000
	.align		4
        /*0014*/ 	.word	0xfffffffd
	.align		4
        /*0018*/ 	.word	0x00000000
	.align		4
        /*001c*/ 	.word	0xfffffffc


//--------------------- .nv.constant4             --------------------------
	.section	.nv.constant4,"a",@progbits
	.align	8
	.align		8
.nv.constant4:
        /*0000*/ 	.dword	_$_str
	.align		8
        /*0008*/ 	.dword	_$_str_$_2


//--------------------- .text.triton_poi_fused_add_clamp_exp_mul_sqrt_sub_28 --------------------------
	.section	.text.triton_poi_fused_add_clamp_exp_mul_sqrt_sub_28,"ax",@progbits
	.align	128
        .global         triton_poi_fused_add_clamp_exp_mul_sqrt_sub_28
        .type           triton_poi_fused_add_clamp_exp_mul_sqrt_sub_28,@function
        .size           triton_poi_fused_add_clamp_exp_mul_sqrt_sub_28,(.L_x_1 - triton_poi_fused_add_clamp_exp_mul_sqrt_sub_28)
        .other          triton_poi_fused_add_clamp_exp_mul_sqrt_sub_28,@"STO_CUDA_ENTRY STV_DEFAULT"
triton_poi_fused_add_clamp_exp_mul_sqrt_sub_28:
.text.triton_poi_fused_add_clamp_exp_mul_sqrt_sub_28:
[----:B------:R-:W-:Y:S01]  /*0000*/  LDC R1, c[0x0][0x28] ;  /* 0x00000a00ff017b82 */ /* 0x000fe20000000800 */
[----:B------:R-:W1:Y:S07]  /*0010*/  S2R R0, SR_TID.X ;  /* 0x0000000000007919 */ /* 0x000e6e0000002100 */
[----:B------:R-:W2:Y:S01]  /*0020*/  LDC.64 R2, c[0x0][0x210] ;  /* 0x00008400ff027b82 */ /* 0x000ea20000000a00 */
[----:B------:R-:W-:Y:S01]  /*0030*/  ULDC.64 UR4, c[0x0][0x208] ;  /* 0x0000820000047ab9 */ /* 0x000fe20000000a00 */
[----:B------:R-:W3:Y:S06]  /*0040*/  S2R R5, SR_CTAID.X ;  /* 0x0000000000057919 */ /* 0x000eec0000002500 */
[----:B------:R-:W4:Y:S08]  /*0050*/  LDC.64 R28, c[0x0][0x218] ;  /* 0x00008600ff1c7b82 */ /* 0x000f300000000a00 */
[----:B------:R-:W5:Y:S01]  /*0060*/  LDC.64 R24, c[0x0][0x220] ;  /* 0x00008800ff187b82 */ /* 0x000f620000000a00 */
[----:B-1----:R-:W-:-:S04]  /*0070*/  SHF.L.U32 R0, R0, 0x2, RZ ;  /* 0x0000000200007819 */ /* 0x002fc800000006ff */
[----:B------:R-:W-:-:S04]  /*0080*/  LOP3.LUT R0, R0, 0x1fc, RZ, 0xc0, !PT ;  /* 0x000001fc00007812 */ /* 0x000fc800078ec0ff */
[----:B---3--:R-:W-:-:S05]  /*0090*/  LEA R5, R5, R0, 0xa ;  /* 0x0000000005057211 */ /* 0x008fca00078e50ff */
[----:B--2---:R-:W-:-:S04]  /*00a0*/  IMAD.WIDE R2, R5, 0x4, R2 ;  /* 0x0000000405027825 */ /* 0x004fc800078e0202 */
[C---:B----4-:R-:W-:Y:S01]  /*00b0*/  IMAD.WIDE R28, R5.reuse, 0x4, R28 ;  /* 0x00000004051c7825 */ /* 0x050fe200078e021c */
[----:B------:R-:W2:Y:S03]  /*00c0*/  LDG.E.128 R16, desc[UR4][R2.64+0x800] ;  /* 0x0008000402107981 */ /* 0x000ea6000c1e1d00 */
[----:B-----5:R-:W-:Y:S01]  /*00d0*/  IMAD.WIDE R24, R5, 0x4, R24 ;  /* 0x0000000405187825 */ /* 0x020fe200078e0218 */
[----:B------:R-:W3:Y:S04]  /*00e0*/  LDG.E.128 R8, desc[UR4][R28.64] ;  /* 0x000000041c087981 */ /* 0x000ee8000c1e1d00 */
[----:B------:R-:W3:Y:S04]  /*00f0*/  LDG.E.128 R4, desc[UR4][R2.64] ;  /* 0x0000000402047981 */ /* 0x000ee8000c1e1d00 */
[----:B------:R-:W4:Y:S04]  /*0100*/  LDG.E.128 R12, desc[UR4][R24.64] ;  /* 0x00000004180c7981 */ /* 0x000f28000c1e1d00 */
[----:B------:R-:W2:Y:S04]  /*0110*/  LDG.E.128 R20, desc[UR4][R28.64+0x800] ;  /* 0x000800041c147981 */ /* 0x000ea8000c1e1d00 */
[----:B------:R-:W5:Y:S01]  /*0120*/  LDG.E.128 R24, desc[UR4][R24.64+0x800] ;  /* 0x0008000418187981 */ /* 0x000f62000c1e1d00 */
[----:B---3--:R-:W-:-:S04]  /*0130*/  FADD R0, R7, R11 ;  /* 0x0000000b07007221 */ /* 0x008fc80000000000 */
[----:B----4-:R-:W-:Y:S01]  /*0140*/  FFMA R15, R15, -2, R0 ;  /* 0xc00000000f0f7823 */ /* 0x010fe20000000000 */
[----:B------:R-:W-:Y:S01]  /*0150*/  HFMA2.MMA R0, -RZ, RZ, 0.447021484375, -5.671875 ;  /* 0x3727c5acff007435 */ /* 0x000fe200000001ff */
[----:B------:R-:W-:-:S03]  /*0160*/  FADD R7, R6, R10 ;  /* 0x0000000a06077221 */ /* 0x000fc60000000000 */
[----:B------:R-:W-:Y:S01]  /*0170*/  FSETP.GTU.AND P0, PT, R15, RZ, PT ;  /* 0x000000ff0f00720b */ /* 0x000fe20003f0c000 */
[----:B------:R-:W-:Y:S01]  /*0180*/  FFMA R7, R14, -2, R7 ;  /* 0xc00000000e077823 */ /* 0x000fe20000000007 */
[----:B------:R-:W-:-:S04]  /*0190*/  FADD R6, R5, R9 ;  /* 0x0000000905067221 */ /* 0x000fc80000000000 */
[--C-:B------:R-:W-:Y:S01]  /*01a0*/  FFMA R15, R15, 1.5258788153005298227e-05, R0.reuse ;  /* 0x377fffff0f0f7823 */ /* 0x100fe20000000000 */
[----:B------:R-:W-:Y:S01]  /*01b0*/  FFMA R5, R7, 1.5258788153005298227e-05, R0 ;  /* 0x377fffff07057823 */ /* 0x000fe20000000000 */
[----:B------:R-:W-:-:S03]  /*01c0*/  FFMA R13, R13, -2, R6 ;  /* 0xc00000000d0d7823 */ /* 0x000fc60000000006 */
[----:B------:R-:W-:Y:S02]  /*01d0*/  FSEL R15, R15, 9.9999997473787516356e-06, P0 ;  /* 0x3727c5ac0f0f7808 */ /* 0x000fe40000000000 */
[----:B------:R-:W-:-:S04]  /*01e0*/  FSETP.GTU.AND P0, PT, R7, RZ, PT ;  /* 0x000000ff0700720b */ /* 0x000fc80003f0c000 */
[----:B------:R-:W-:Y:S01]  /*01f0*/  FSEL R6, R5, 9.9999997473787516356e-06, P0 ;  /* 0x3727c5ac05067808 */ /* 0x000fe20000000000 */
[----:B------:R-:W-:Y:S01]  /*0200*/  FADD R5, R4, R8 ;  /* 0x0000000804057221 */ /* 0x000fe20000000000 */
[C---:B------:R-:W-:Y:S01]  /*0210*/  FSETP.GTU.AND P0, PT, R13.reuse, RZ, PT ;  /* 0x000000ff0d00720b */ /* 0x040fe20003f0c000 */
[----:B------:R-:W-:Y:S01]  /*0220*/  FFMA R13, R13, 1.5258788153005298227e-05, R0 ;  /* 0x377fffff0d0d7823 */ /* 0x000fe20000000000 */
[----:B--2---:R-:W-:Y:S01]  /*0230*/  FADD R9, R18, R22 ;  /* 0x0000001612097221 */ /* 0x004fe20000000000 */
[----:B------:R-:W-:-:S03]  /*0240*/  FFMA R5, R12, -2, R5 ;  /* 0xc00000000c057823 */ /* 0x000fc60000000005 */
[----:B------:R-:W-:Y:S01]  /*0250*/  FSEL R13, R13, 9.9999997473787516356e-06, P0 ;  /* 0x3727c5ac0d0d7808 */ /* 0x000fe20000000000 */
[C-C-:B------:R-:W-:Y:S01]  /*0260*/  FFMA R4, R5.reuse, 1.5258788153005298227e-05, R0.reuse ;  /* 0x377fffff05047823 */ /* 0x140fe20000000000 */
[----:B------:R-:W-:Y:S01]  /*0270*/  FSETP.GTU.AND P0, PT, R5, RZ, PT ;  /* 0x000000ff0500720b */ /* 0x000fe20003f0c000 */
[----:B-----5:R-:W-:Y:S01]  /*0280*/  FFMA R9, R26, -2, R9 ;  /* 0xc00000001a097823 */ /* 0x020fe20000000009 */
[----:B------:R-:W-:Y:S02]  /*0290*/  FADD R8, R17, R21 ;  /* 0x0000001511087221 */ /* 0x000fe40000000000 */
[----:B------:R-:W-:Y:S02]  /*02a0*/  FSEL R4, R4, 9.9999997473787516356e-06, P0 ;  /* 0x3727c5ac04047808 */ /* 0x000fe40000000000 */
[C---:B------:R-:W-:Y:S01]  /*02b0*/  FSETP.GTU.AND P0, PT, R9.reuse, RZ, PT ;  /* 0x000000ff0900720b */ /* 0x040fe20003f0c000 */
[----:B------:R-:W-:Y:S01]  /*02c0*/  FFMA R9, R9, 1.5258788153005298227e-05, R0 ;  /* 0x377fffff09097823 */ /* 0x000fe20000000000 */
[----:B------:R-:W-:-:S04]  /*02d0*/  FFMA R25, R25, -2, R8 ;  /* 0xc000000019197823 */ /* 0x000fc80000000008 */
[----:B------:R-:W-:Y:S01]  /*02e0*/  FSEL R10, R9, 9.9999997473787516356e-06, P0 ;  /* 0x3727c5ac090a7808 */ /* 0x000fe20000000000 */
[----:B------:R-:W-:Y:S01]  /*02f0*/  FADD R9, R16, R20 ;  /* 0x0000001410097221 */ /* 0x000fe20000000000 */
[----:B------:R-:W-:Y:S01]  /*0300*/  FSETP.GTU.AND P0, PT, R25, RZ, PT ;  /* 0x000000ff1900720b */ /* 0x000fe20003f0c000 */
[----:B------:R-:W-:Y:S01]  /*0310*/  FADD R8, R19, R23 ;  /* 0x0000001713087221 */ /* 0x000fe20000000000 */
[----:B------:R-:W-:Y:S01]  /*0320*/  FFMA R25, R25, 1.5258788153005298227e-05, R0 ;  /* 0x377fffff19197823 */ /* 0x000fe20000000000 */
[----:B------:R-:W-:Y:S02]  /*0330*/  FFMA R9, R24, -2, R9 ;  /* 0xc000000018097823 */ /* 0x000fe40000000009 */
[----:B------:R-:W-:Y:S02]  /*0340*/  FFMA R27, R27, -2, R8 ;  /* 0xc00000001b1b7823 */ /* 0x000fe40000000008 */
[----:B------:R-:W-:Y:S01]  /*0350*/  FSEL R25, R25, 9.9999997473787516356e-06, P0 ;  /* 0x3727c5ac19197808 */ /* 0x000fe20000000000 */
[C-C-:B------:R-:W-:Y:S01]  /*0360*/  FFMA R8, R9.reuse, 1.5258788153005298227e-05, R0.reuse ;  /* 0x377fffff09087823 */ /* 0x140fe20000000000 */
[----:B------:R-:W-:Y:S01]  /*0370*/  FSETP.GTU.AND P0, PT, R9, RZ, PT ;  /* 0x000000ff0900720b */ /* 0x000fe20003f0c000 */
[----:B------:R-:W-:-:S03]  /*0380*/  FFMA R0, R27, 1.5258788153005298227e-05, R0 ;  /* 0x377fffff1b007823 */ /* 0x000fc60000000000 */
[----:B------:R-:W-:Y:S02]  /*0390*/  FSEL R8, R8, 9.9999997473787516356e-06, P0 ;  /* 0x3727c5ac08087808 */ /* 0x000fe40000000000 */
[----:B------:R-:W-:-:S04]  /*03a0*/  FSETP.GTU.AND P0, PT, R27, RZ, PT ;  /* 0x000000ff1b00720b */ /* 0x000fc80003f0c000 */
[----:B------:R-:W-:Y:S01]  /*03b0*/  FSEL R0, R0, 9.9999997473787516356e-06, P0 ;  /* 0x3727c5ac00007808 */ /* 0x000fe20000000000 */
[----:B------:R-:W-:Y:S08]  /*03c0*/  MUFU.SQRT R7, R15 ;  /* 0x0000000f00077308 */ /* 0x000ff00000002000 */
[----:B------:R-:W-:Y:S08]  /*03d0*/  MUFU.SQRT R6, R6 ;  /* 0x0000000600067308 */ /* 0x000ff00000002000 */
[----:B------:R-:W-:Y:S08]  /*03e0*/  MUFU.SQRT R5, R13 ;  /* 0x0000000d00057308 */ /* 0x000ff00000002000 */
[----:B------:R-:W1:Y:S08]  /*03f0*/  MUFU.SQRT R4, R4 ;  /* 0x0000000400047308 */ /* 0x000e700000002000 */
[----:B------:R-:W-:Y:S08]  /*0400*/  MUFU.SQRT R10, R10 ;  /* 0x0000000a000a7308 */ /* 0x000ff00000002000 */
[----:B------:R-:W-:Y:S08]  /*0410*/  MUFU.SQRT R9, R25 ;  /* 0x0000001900097308 */ /* 0x000ff00000002000 */
[----:B------:R-:W-:Y:S08]  /*0420*/  MUFU.SQRT R8, R8 ;  /* 0x0000000800087308 */ /* 0x000ff00000002000 */
[----:B------:R-:W2:Y:S01]  /*0430*/  MUFU.SQRT R11, R0 ;  /* 0x00000000000b7308 */ /* 0x000ea20000002000 */
[----:B-1----:R-:W-:Y:S04]  /*0440*/  STG.E.128 desc[UR4][R2.64], R4 ;  /* 0x0000000402007986 */ /* 0x002fe8000c101d04 */
[----:B--2---:R-:W-:Y:S01]  /*0450*/  STG.E.128 desc[UR4][R2.64+0x800], R8 ;  /* 0x0008000802007986 */ /* 0x004fe2000c101d04 */
[----:B------:R-:W-:Y:S05]  /*0460*/  EXIT ;  /* 0x000000000000794d */ /* 0x000fea0003800000 */
.L_x_0:
[----:B------:R-:W-:-:S00]  /*0470*/  BRA `(.L_x_0) ;  /* 0xfffffffc00fc7947 */ /* 0x000fc0000383ffff */
[----:B------:R-:W-:-:S00]  /*0480*/  NOP ;  /* 0x0000000000007918 */ /* 0x000fc00000000000 */
[----:B------:R-:W-:-:S00]  /*0490*/  NOP ;  /* 0x0000000000007918 */ /* 0x000fc00000000000 */
[----:B------:R-:W-:-:S00]  /*04a0*/  NOP ;  /* 0x0000000000007918 */ /* 0x000fc00000000000 */
[----:B------:R-:W-:-:S00]  /*04b0*/  NOP ;  /* 0x0000000000007918 */ /* 0x000fc00000000000 */
[----:B------:R-:W-:-:S00]  /*04c0*/  NOP ;  /* 0x0000000000007918 */ /* 0x000fc00000000000 */
[----:B------:R-:W-:-:S00]  /*04d0*/  NOP ;  /* 0x0000000000007918 */ /* 0x000fc00000000000 */
[----:B------:R-:W-:-:S00]  /*04e0*/  NOP ;  /* 0x0000000000007918 */ /* 0x000fc00000000000 */
[----:B------:R-:W-:-:S00]  /*04f0*/  NOP ;  /* 0x0000000000007918 */ /* 0x000fc00000000000 */
.L_x_1:


//--------------------- .nv.global.init           --------------------------
	.section	.nv.global.init,"aw",@progbits
.nv.global.init:
	.type		_$_str,@object
	.size		_$_str,(_$_str_$_2 - _$_str)
_$_str:
        /*0000*/ 	.byte	0x5f, 0x5f, 0x43, 0x55, 0x44, 0x41, 0x5f, 0x46, 0x54, 0x5a, 0x00
	.type		_$_str_$_2,@object
	.size		_$_str_$_2,(.L_1 - _$_str_$_2)
_$_str_$_2:
        /*000b*/ 	.byte	0x5f, 0x5f, 0x43, 0x55, 0x44, 0x41, 0x5f, 0x50, 0x52, 0x45, 0x43, 0x5f, 0x53, 0x51, 0x52, 0x54
        /*001b*/ 	.byte	0x00
.L_1:


//--------------------- .nv.constant0.triton_poi_fused_add_clamp_exp_mul_sqrt_sub_28 --------------------------
	.section	.nv.constant0.triton_poi_fused_add_clamp_exp_mul_sqrt_sub_28,"a",@progbits
	.sectionflags	@""
	.align	4
.nv.constant0.triton_poi_fused_add_clamp_exp_mul_sqrt_sub_28:
	.zero		556
